//
// Generated by NVIDIA NVVM Compiler
//
// Compiler Build ID: CL-36424714
// Cuda compilation tools, release 13.0, V13.0.88
// Based on NVVM 20.0.0
//

.version 9.0
.target sm_100
.address_size 64

	// .globl	_Z22calculateFitnessKernelPiS_S_ii

.visible .entry _Z22calculateFitnessKernelPiS_S_ii(
	.param .u64 .ptr .align 1 _Z22calculateFitnessKernelPiS_S_ii_param_0,
	.param .u64 .ptr .align 1 _Z22calculateFitnessKernelPiS_S_ii_param_1,
	.param .u64 .ptr .align 1 _Z22calculateFitnessKernelPiS_S_ii_param_2,
	.param .u32 _Z22calculateFitnessKernelPiS_S_ii_param_3,
	.param .u32 _Z22calculateFitnessKernelPiS_S_ii_param_4
)
{
	.reg .pred 	%p<42>;
	.reg .b16 	%rs<15>;
	.reg .b32 	%r<185>;
	.reg .b64 	%rd<47>;

	ld.param.u64 	%rd18, [_Z22calculateFitnessKernelPiS_S_ii_param_0];
	ld.param.u64 	%rd16, [_Z22calculateFitnessKernelPiS_S_ii_param_1];
	ld.param.u64 	%rd17, [_Z22calculateFitnessKernelPiS_S_ii_param_2];
	ld.param.u32 	%r73, [_Z22calculateFitnessKernelPiS_S_ii_param_3];
	ld.param.u32 	%r74, [_Z22calculateFitnessKernelPiS_S_ii_param_4];
	cvta.to.global.u64 	%rd1, %rd18;
	mov.u32 	%r75, %ctaid.x;
	mov.u32 	%r76, %ntid.x;
	mov.u32 	%r77, %tid.x;
	mad.lo.s32 	%r1, %r75, %r76, %r77;
	setp.ge.s32 	%p1, %r1, %r74;
	@%p1 bra 	$L__BB0_46;
	setp.lt.s32 	%p2, %r73, 1;
	mov.b32 	%r183, 0;
	@%p2 bra 	$L__BB0_45;
	cvta.to.global.u64 	%rd19, %rd16;
	mul.lo.s32 	%r80, %r73, %r1;
	mul.wide.s32 	%rd20, %r80, 4;
	add.s64 	%rd2, %rd19, %rd20;
	cvt.u16.u32 	%rs1, %r73;
	add.s32 	%r2, %r73, 1;
	add.s64 	%rd3, %rd2, 16;
	mov.b32 	%r154, 0;
	mov.b16 	%rs13, 0;
	mov.u16 	%rs14, %rs13;
	mov.u32 	%r183, %r154;
$L__BB0_3:
	sub.s32 	%r5, %r73, %r154;
	mul.lo.s32 	%r6, %r154, %r73;
	mul.wide.u32 	%rd21, %r154, 4;
	add.s64 	%rd4, %rd2, %rd21;
	sub.s32 	%r82, %r154, %r73;
	setp.gt.u32 	%p3, %r82, -8;
	mov.u32 	%r168, %r154;
	@%p3 bra 	$L__BB0_22;
	and.b32  	%r83, %r5, -8;
	neg.s32 	%r156, %r83;
	mul.lo.s32 	%r84, %r2, %r154;
	mul.wide.u32 	%rd22, %r84, 4;
	add.s64 	%rd23, %rd1, %rd22;
	add.s64 	%rd46, %rd23, 16;
	add.s64 	%rd45, %rd3, %rd21;
	mov.u32 	%r168, %r154;
$L__BB0_5:
	.pragma "nounroll";
	ld.global.u32 	%r86, [%rd46+-16];
	setp.eq.s32 	%p4, %r86, 0;
	mov.b32 	%r159, 0;
	@%p4 bra 	$L__BB0_7;
	ld.global.u32 	%r87, [%rd4];
	ld.global.u32 	%r88, [%rd45+-16];
	setp.eq.s32 	%p5, %r87, %r88;
	selp.u32 	%r159, 1, 0, %p5;
$L__BB0_7:
	add.s32 	%r13, %r159, %r183;
	ld.global.u32 	%r90, [%rd46+-12];
	setp.eq.s32 	%p6, %r90, 0;
	mov.b32 	%r160, 0;
	@%p6 bra 	$L__BB0_9;
	ld.global.u32 	%r91, [%rd4];
	ld.global.u32 	%r92, [%rd45+-12];
	setp.eq.s32 	%p7, %r91, %r92;
	selp.u32 	%r160, 1, 0, %p7;
$L__BB0_9:
	add.s32 	%r16, %r160, %r13;
	ld.global.u32 	%r94, [%rd46+-8];
	setp.eq.s32 	%p8, %r94, 0;
	mov.b32 	%r161, 0;
	@%p8 bra 	$L__BB0_11;
	ld.global.u32 	%r95, [%rd4];
	ld.global.u32 	%r96, [%rd45+-8];
	setp.eq.s32 	%p9, %r95, %r96;
	selp.u32 	%r161, 1, 0, %p9;
$L__BB0_11:
	add.s32 	%r19, %r161, %r16;
	ld.global.u32 	%r98, [%rd46+-4];
	setp.eq.s32 	%p10, %r98, 0;
	mov.b32 	%r162, 0;
	@%p10 bra 	$L__BB0_13;
	ld.global.u32 	%r99, [%rd4];
	ld.global.u32 	%r100, [%rd45+-4];
	setp.eq.s32 	%p11, %r99, %r100;
	selp.u32 	%r162, 1, 0, %p11;
$L__BB0_13:
	add.s32 	%r22, %r162, %r19;
	ld.global.u32 	%r102, [%rd46];
	setp.eq.s32 	%p12, %r102, 0;
	mov.b32 	%r163, 0;
	@%p12 bra 	$L__BB0_15;
	ld.global.u32 	%r103, [%rd4];
	ld.global.u32 	%r104, [%rd45];
	setp.eq.s32 	%p13, %r103, %r104;
	selp.u32 	%r163, 1, 0, %p13;
$L__BB0_15:
	add.s32 	%r25, %r163, %r22;
	ld.global.u32 	%r106, [%rd46+4];
	setp.eq.s32 	%p14, %r106, 0;
	mov.b32 	%r164, 0;
	@%p14 bra 	$L__BB0_17;
	ld.global.u32 	%r107, [%rd4];
	ld.global.u32 	%r108, [%rd45+4];
	setp.eq.s32 	%p15, %r107, %r108;
	selp.u32 	%r164, 1, 0, %p15;
$L__BB0_17:
	add.s32 	%r28, %r164, %r25;
	ld.global.u32 	%r110, [%rd46+8];
	setp.eq.s32 	%p16, %r110, 0;
	mov.b32 	%r165, 0;
	@%p16 bra 	$L__BB0_19;
	ld.global.u32 	%r111, [%rd4];
	ld.global.u32 	%r112, [%rd45+8];
	setp.eq.s32 	%p17, %r111, %r112;
	selp.u32 	%r165, 1, 0, %p17;
$L__BB0_19:
	add.s32 	%r31, %r165, %r28;
	ld.global.u32 	%r114, [%rd46+12];
	setp.eq.s32 	%p18, %r114, 0;
	mov.b32 	%r166, 0;
	@%p18 bra 	$L__BB0_21;
	ld.global.u32 	%r115, [%rd4];
	ld.global.u32 	%r116, [%rd45+12];
	setp.eq.s32 	%p19, %r115, %r116;
	selp.u32 	%r166, 1, 0, %p19;
$L__BB0_21:
	add.s32 	%r183, %r166, %r31;
	add.s32 	%r168, %r168, 8;
	add.s32 	%r156, %r156, 8;
	add.s64 	%rd46, %rd46, 32;
	add.s64 	%rd45, %rd45, 32;
	setp.ne.s32 	%p20, %r156, 0;
	@%p20 bra 	$L__BB0_5;
$L__BB0_22:
	and.b32  	%r117, %r5, 7;
	setp.eq.s32 	%p21, %r117, 0;
	@%p21 bra 	$L__BB0_44;
	sub.s16 	%rs10, %rs1, %rs14;
	cvt.u32.u16 	%r119, %rs10;
	and.b32  	%r40, %r119, 7;
	add.s32 	%r120, %r40, -1;
	setp.lt.u32 	%p22, %r120, 3;
	@%p22 bra 	$L__BB0_33;
	add.s32 	%r122, %r168, %r6;
	mul.wide.u32 	%rd25, %r122, 4;
	add.s64 	%rd26, %rd1, %rd25;
	ld.global.u32 	%r123, [%rd26];
	setp.eq.s32 	%p23, %r123, 0;
	cvt.u64.u32 	%rd11, %r168;
	mul.wide.u32 	%rd27, %r168, 4;
	add.s64 	%rd12, %rd2, %rd27;
	mov.b32 	%r170, 0;
	@%p23 bra 	$L__BB0_26;
	ld.global.u32 	%r124, [%rd4];
	ld.global.u32 	%r125, [%rd12];
	setp.eq.s32 	%p24, %r124, %r125;
	selp.u32 	%r170, 1, 0, %p24;
$L__BB0_26:
	add.s32 	%r43, %r170, %r183;
	cvt.u64.u32 	%rd28, %r6;
	add.s64 	%rd29, %rd11, %rd28;
	shl.b64 	%rd30, %rd29, 2;
	add.s64 	%rd13, %rd1, %rd30;
	ld.global.u32 	%r127, [%rd13+4];
	setp.eq.s32 	%p25, %r127, 0;
	mov.b32 	%r171, 0;
	@%p25 bra 	$L__BB0_28;
	ld.global.u32 	%r128, [%rd4];
	ld.global.u32 	%r129, [%rd12+4];
	setp.eq.s32 	%p26, %r128, %r129;
	selp.u32 	%r171, 1, 0, %p26;
$L__BB0_28:
	add.s32 	%r46, %r171, %r43;
	ld.global.u32 	%r131, [%rd13+8];
	setp.eq.s32 	%p27, %r131, 0;
	mov.b32 	%r172, 0;
	@%p27 bra 	$L__BB0_30;
	ld.global.u32 	%r132, [%rd4];
	ld.global.u32 	%r133, [%rd12+8];
	setp.eq.s32 	%p28, %r132, %r133;
	selp.u32 	%r172, 1, 0, %p28;
$L__BB0_30:
	add.s32 	%r49, %r172, %r46;
	ld.global.u32 	%r135, [%rd13+12];
	setp.eq.s32 	%p29, %r135, 0;
	mov.b32 	%r173, 0;
	@%p29 bra 	$L__BB0_32;
	ld.global.u32 	%r136, [%rd4];
	ld.global.u32 	%r137, [%rd12+12];
	setp.eq.s32 	%p30, %r136, %r137;
	selp.u32 	%r173, 1, 0, %p30;
$L__BB0_32:
	add.s32 	%r183, %r173, %r49;
	add.s32 	%r168, %r168, 4;
$L__BB0_33:
	and.b32  	%r138, %r40, 3;
	setp.eq.s32 	%p31, %r138, 0;
	@%p31 bra 	$L__BB0_44;
	sub.s16 	%rs5, %rs1, %rs13;
	and.b16  	%rs11, %rs5, 3;
	setp.eq.s16 	%p32, %rs11, 1;
	@%p32 bra 	$L__BB0_40;
	add.s32 	%r141, %r168, %r6;
	mul.wide.u32 	%rd31, %r141, 4;
	add.s64 	%rd32, %rd1, %rd31;
	ld.global.u32 	%r142, [%rd32];
	setp.eq.s32 	%p33, %r142, 0;
	cvt.u64.u32 	%rd14, %r168;
	mul.wide.u32 	%rd33, %r168, 4;
	add.s64 	%rd15, %rd2, %rd33;
	mov.b32 	%r177, 0;
	@%p33 bra 	$L__BB0_37;
	ld.global.u32 	%r143, [%rd4];
	ld.global.u32 	%r144, [%rd15];
	setp.eq.s32 	%p34, %r143, %r144;
	selp.u32 	%r177, 1, 0, %p34;
$L__BB0_37:
	add.s32 	%r59, %r177, %r183;
	cvt.u64.u32 	%rd34, %r6;
	add.s64 	%rd35, %rd14, %rd34;
	shl.b64 	%rd36, %rd35, 2;
	add.s64 	%rd37, %rd1, %rd36;
	ld.global.u32 	%r146, [%rd37+4];
	setp.eq.s32 	%p35, %r146, 0;
	mov.b32 	%r178, 0;
	@%p35 bra 	$L__BB0_39;
	ld.global.u32 	%r147, [%rd4];
	ld.global.u32 	%r148, [%rd15+4];
	setp.eq.s32 	%p36, %r147, %r148;
	selp.u32 	%r178, 1, 0, %p36;
$L__BB0_39:
	add.s32 	%r183, %r178, %r59;
	add.s32 	%r168, %r168, 2;
$L__BB0_40:
	and.b16  	%rs12, %rs5, 1;
	setp.eq.b16 	%p37, %rs12, 1;
	not.pred 	%p38, %p37;
	@%p38 bra 	$L__BB0_44;
	add.s32 	%r150, %r168, %r6;
	mul.wide.u32 	%rd38, %r150, 4;
	add.s64 	%rd39, %rd1, %rd38;
	ld.global.u32 	%r151, [%rd39];
	setp.eq.s32 	%p39, %r151, 0;
	mov.b32 	%r182, 0;
	@%p39 bra 	$L__BB0_43;
	ld.global.u32 	%r152, [%rd4];
	mul.wide.u32 	%rd40, %r168, 4;
	add.s64 	%rd41, %rd2, %rd40;
	ld.global.u32 	%r153, [%rd41];
	setp.eq.s32 	%p40, %r152, %r153;
	selp.u32 	%r182, 1, 0, %p40;
$L__BB0_43:
	add.s32 	%r183, %r182, %r183;
$L__BB0_44:
	add.s32 	%r154, %r154, 1;
	setp.ne.s32 	%p41, %r154, %r73;
	add.s16 	%rs14, %rs14, 1;
	add.s16 	%rs13, %rs13, 1;
	@%p41 bra 	$L__BB0_3;
$L__BB0_45:
	cvta.to.global.u64 	%rd42, %rd17;
	mul.wide.s32 	%rd43, %r1, 4;
	add.s64 	%rd44, %rd42, %rd43;
	st.global.u32 	[%rd44], %r183;
$L__BB0_46:
	ret;

}


// ===== COMPILED SASS (sm_100) =====

	.target	sm_100

	.elftype	@"ET_EXEC"


//--------------------- .note.nv.tkinfo           --------------------------
	.section	.note.nv.tkinfo,"",@"SHT_NOTE"
	.sectionflags	@"SHF_NOTE_NV_TKINFO"
	.tkinfo
        /*0018*/ 	.word	0x00000002
        /*0030*/ 	.string	""
        /*0030*/ 	.string	"ptxas"
        /*0030*/ 	.string	"Cuda compilation tools, release 13.0, V13.0.88"
        /*0030*/ 	.string	"Build cuda_13.0.r13.0/compiler.36424714_0"
        /*0030*/ 	.string	"-arch sm_100 -m 64 "



//--------------------- .note.nv.cuinfo           --------------------------
	.section	.note.nv.cuinfo,"",@"SHT_NOTE"
	.sectionflags	@"SHF_NOTE_NV_CUINFO"
        /*0018*/ 	.short	0x0002
        /*001a*/ 	.short	0x0064
        /*001c*/ 	.short	0x0082
	.zero		2


//--------------------- .nv.info                  --------------------------
	.section	.nv.info,"",@"SHT_CUDA_INFO"
	.align	4


	//----- nvinfo : EIATTR_REGCOUNT
	.align		4
        /*0000*/ 	.byte	0x04, 0x2f
        /*0002*/ 	.short	(.L_1 - .L_0)
	.align		4
.L_0:
        /*0004*/ 	.word	index@(_Z22calculateFitnessKernelPiS_S_ii)
        /*0008*/ 	.word	0x0000001e


	//----- nvinfo : EIATTR_FRAME_SIZE
	.align		4
.L_1:
        /*000c*/ 	.byte	0x04, 0x11
        /*000e*/ 	.short	(.L_3 - .L_2)
	.align		4
.L_2:
        /*0010*/ 	.word	index@(_Z22calculateFitnessKernelPiS_S_ii)
        /*0014*/ 	.word	0x00000000


	//----- nvinfo : EIATTR_MIN_STACK_SIZE
	.align		4
.L_3:
        /*0018*/ 	.byte	0x04, 0x12
        /*001a*/ 	.short	(.L_5 - .L_4)
	.align		4
.L_4:
        /*001c*/ 	.word	index@(_Z22calculateFitnessKernelPiS_S_ii)
        /*0020*/ 	.word	0x00000000
.L_5:


//--------------------- .nv.compat                --------------------------
	.section	.nv.compat,"",@"SHT_CUDA_COMPAT_INFO"
	.align	4
        /*0000*/ 	.byte	0x02, 0x09, 0x00, 0x00, 0x02, 0x02, 0x01, 0x00, 0x02, 0x05, 0x05, 0x00, 0x03, 0x07, 0x01, 0x01
        /*0010*/ 	.byte	0x02, 0x03, 0x00, 0x00, 0x02, 0x06, 0x01, 0x00, 0x04, 0x0b, 0x08, 0x00, 0x09, 0x00, 0x00, 0x00
        /*0020*/ 	.byte	0x00, 0x00, 0x00, 0x00


//--------------------- .nv.info._Z22calculateFitnessKernelPiS_S_ii --------------------------
	.section	.nv.info._Z22calculateFitnessKernelPiS_S_ii,"",@"SHT_CUDA_INFO"
	.sectionflags	@""
	.align	4


	//----- nvinfo : EIATTR_CUDA_API_VERSION
	.align		4
        /*0000*/ 	.byte	0x04, 0x37
        /*0002*/ 	.short	(.L_7 - .L_6)
.L_6:
        /*0004*/ 	.word	0x00000082


	//----- nvinfo : EIATTR_KPARAM_INFO
	.align		4
.L_7:
        /*0008*/ 	.byte	0x04, 0x17
        /*000a*/ 	.short	(.L_9 - .L_8)
.L_8:
        /*000c*/ 	.word	0x00000000
        /*0010*/ 	.short	0x0004
        /*0012*/ 	.short	0x001c
        /*0014*/ 	.byte	0x00, 0xf0, 0x11, 0x00


	//----- nvinfo : EIATTR_KPARAM_INFO
	.align		4
.L_9:
        /*0018*/ 	.byte	0x04, 0x17
        /*001a*/ 	.short	(.L_11 - .L_10)
.L_10:
        /*001c*/ 	.word	0x00000000
        /*0020*/ 	.short	0x0003
        /*0022*/ 	.short	0x0018
        /*0024*/ 	.byte	0x00, 0xf0, 0x11, 0x00


	//----- nvinfo : EIATTR_KPARAM_INFO
	.align		4
.L_11:
        /*0028*/ 	.byte	0x04, 0x17
        /*002a*/ 	.short	(.L_13 - .L_12)
.L_12:
        /*002c*/ 	.word	0x00000000
        /*0030*/ 	.short	0x0002
        /*0032*/ 	.short	0x0010
        /*0034*/ 	.byte	0x00, 0xf5, 0x21, 0x00


	//----- nvinfo : EIATTR_KPARAM_INFO
	.align		4
.L_13:
        /*0038*/ 	.byte	0x04, 0x17
        /*003a*/ 	.short	(.L_15 - .L_14)
.L_14:
        /*003c*/ 	.word	0x00000000
        /*0040*/ 	.short	0x0001
        /*0042*/ 	.short	0x0008
        /*0044*/ 	.byte	0x00, 0xf5, 0x21, 0x00


	//----- nvinfo : EIATTR_KPARAM_INFO
	.align		4
.L_15:
        /*0048*/ 	.byte	0x04, 0x17
        /*004a*/ 	.short	(.L_17 - .L_16)
.L_16:
        /*004c*/ 	.word	0x00000000
        /*0050*/ 	.short	0x0000
        /*0052*/ 	.short	0x0000
        /*0054*/ 	.byte	0x00, 0xf5, 0x21, 0x00


	//----- nvinfo : EIATTR_SPARSE_MMA_MASK
	.align		4
.L_17:
        /*0058*/ 	.byte	0x03, 0x50
        /*005a*/ 	.short	0x0000


	//----- nvinfo : EIATTR_MAXREG_COUNT
	.align		4
        /*005c*/ 	.byte	0x03, 0x1b
        /*005e*/ 	.short	0x00ff


	//----- nvinfo : EIATTR_MERCURY_ISA_VERSION
	.align		4
        /*0060*/ 	.byte	0x03, 0x5f
        /*0062*/ 	.short	0x0101


	//----- nvinfo : EIATTR_VRC_CTA_INIT_COUNT
	.align		4
        /*0064*/ 	.byte	0x02, 0x4a
	.zero		1
	.zero		1


	//----- nvinfo : EIATTR_EXIT_INSTR_OFFSETS
	.align		4
        /*0068*/ 	.byte	0x04, 0x1c
        /*006a*/ 	.short	(.L_19 - .L_18)


	//   ....[0]....
.L_18:
        /*006c*/ 	.word	0x00000070


	//   ....[1]....
        /*0070*/ 	.word	0x00000dd0


	//----- nvinfo : EIATTR_CBANK_PARAM_SIZE
	.align		4
.L_19:
        /*0074*/ 	.byte	0x03, 0x19
        /*0076*/ 	.short	0x0020


	//----- nvinfo : EIATTR_PARAM_CBANK
	.align		4
        /*0078*/ 	.byte	0x04, 0x0a
        /*007a*/ 	.short	(.L_21 - .L_20)
	.align		4
.L_20:
        /*007c*/ 	.word	index@(.nv.constant0._Z22calculateFitnessKernelPiS_S_ii)
        /*0080*/ 	.short	0x0380
        /*0082*/ 	.short	0x0020


	//----- nvinfo : EIATTR_SW_WAR
	.align		4
.L_21:
        /*0084*/ 	.byte	0x04, 0x36
        /*0086*/ 	.short	(.L_23 - .L_22)
.L_22:
        /*0088*/ 	.word	0x00000008
.L_23:


//--------------------- .nv.callgraph             --------------------------
	.section	.nv.callgraph,"",@"SHT_CUDA_CALLGRAPH"
	.align	4
	.sectionentsize	8
	.align		4
        /*0000*/ 	.word	0x00000000
	.align		4
        /*0004*/ 	.word	0xffffffff
	.align		4
        /*0008*/ 	.word	0x00000000
	.align		4
        /*000c*/ 	.word	0xfffffffe
	.align		4
        /*0010*/ 	.word	0x00000000
	.align		4
        /*0014*/ 	.word	0xfffffffd
	.align		4
        /*0018*/ 	.word	0x00000000
	.align		4
        /*001c*/ 	.word	0xfffffffc


//--------------------- .text._Z22calculateFitnessKernelPiS_S_ii --------------------------
	.section	.text._Z22calculateFitnessKernelPiS_S_ii,"ax",@progbits
	.align	128
        .global         _Z22calculateFitnessKernelPiS_S_ii
        .type           _Z22calculateFitnessKernelPiS_S_ii,@function
        .size           _Z22calculateFitnessKernelPiS_S_ii,(.L_x_9 - _Z22calculateFitnessKernelPiS_S_ii)
        .other          _Z22calculateFitnessKernelPiS_S_ii,@"STO_CUDA_ENTRY STV_DEFAULT"
_Z22calculateFitnessKernelPiS_S_ii:
.text._Z22calculateFitnessKernelPiS_S_ii:
[----:B------:R-:W-:Y:S01]  /*0000*/  LDC R1, c[0x0][0x37c] ;  /* 0x0000df00ff017b82 */ /* 0x000fe20000000800 */
[----:B------:R-:W0:Y:S07]  /*0010*/  S2R R3, SR_TID.X ;  /* 0x0000000000037919 */ /* 0x000e2e0000002100 */
[----:B------:R-:W0:Y:S01]  /*0020*/  S2UR UR4, SR_CTAID.X ;  /* 0x00000000000479c3 */ /* 0x000e220000002500 */
[----:B------:R-:W1:Y:S07]  /*0030*/  LDCU UR5, c[0x0][0x39c] ;  /* 0x00007380ff0577ac */ /* 0x000e6e0008000800 */
[----:B------:R-:W0:Y:S02]  /*0040*/  LDC R0, c[0x0][0x360] ;  /* 0x0000d800ff007b82 */ /* 0x000e240000000800 */
[----:B0-----:R-:W-:-:S05]  /*0050*/  IMAD R0, R0, UR4, R3 ;  /* 0x0000000400007c24 */ /* 0x001fca000f8e0203 */
[----:B-1----:R-:W-:-:S13]  /*0060*/  ISETP.GE.AND P0, PT, R0, UR5, PT ;  /* 0x0000000500007c0c */ /* 0x002fda000bf06270 */
[----:B------:R-:W-:Y:S05]  /*0070*/  @P0 EXIT ;  /* 0x000000000000094d */ /* 0x000fea0003800000 */
[----:B------:R-:W0:Y:S01]  /*0080*/  LDCU UR4, c[0x0][0x398] ;  /* 0x00007300ff0477ac */ /* 0x000e220008000800 */
[----:B------:R-:W-:Y:S01]  /*0090*/  IMAD.MOV.U32 R16, RZ, RZ, RZ ;  /* 0x000000ffff107224 */ /* 0x000fe200078e00ff */
[----:B------:R-:W1:Y:S01]  /*00a0*/  LDCU.64 UR6, c[0x0][0x358] ;  /* 0x00006b00ff0677ac */ /* 0x000e620008000a00 */
[----:B0-----:R-:W-:-:S09]  /*00b0*/  UISETP.GE.AND UP0, UPT, UR4, 0x1, UPT ;  /* 0x000000010400788c */ /* 0x001fd2000bf06270 */
[----:B-1----:R-:W-:Y:S05]  /*00c0*/  BRA.U !UP0, `(.L_x_0) ;  /* 0x0000000d08347547 */ /* 0x002fea000b800000 */
[----:B------:R-:W0:Y:S01]  /*00d0*/  LDC.64 R2, c[0x0][0x388] ;  /* 0x0000e200ff027b82 */ /* 0x000e220000000a00 */
[----:B------:R-:W-:Y:S01]  /*00e0*/  IMAD R5, R0, UR4, RZ ;  /* 0x0000000400057c24 */ /* 0x000fe2000f8e02ff */
[----:B------:R-:W-:Y:S01]  /*00f0*/  PRMT R12, RZ, 0x7610, R12 ;  /* 0x00007610ff0c7816 */ /* 0x000fe2000000000c */
[----:B------:R-:W-:Y:S01]  /*0100*/  IMAD.MOV.U32 R13, RZ, RZ, RZ ;  /* 0x000000ffff0d7224 */ /* 0x000fe200078e00ff */
[----:B------:R-:W-:Y:S01]  /*0110*/  PRMT R14, RZ, 0x7610, R14 ;  /* 0x00007610ff0e7816 */ /* 0x000fe2000000000e */
[----:B------:R-:W-:Y:S01]  /*0120*/  IMAD.MOV.U32 R16, RZ, RZ, RZ ;  /* 0x000000ffff107224 */ /* 0x000fe200078e00ff */
[----:B------:R-:W1:Y:S01]  /*0130*/  LDCU.U16 UR5, c[0x0][0x398] ;  /* 0x00007300ff0577ac */ /* 0x000e620008000400 */
[----:B------:R-:W-:Y:S01]  /*0140*/  UIADD3 UR4, UPT, UPT, UR4, 0x1, URZ ;  /* 0x0000000104047890 */ /* 0x000fe2000fffe0ff */
[----:B0-----:R-:W-:-:S03]  /*0150*/  IMAD.WIDE R2, R5, 0x4, R2 ;  /* 0x0000000405027825 */ /* 0x001fc600078e0202 */
[----:B------:R-:W-:-:S05]  /*0160*/  IADD3 R4, P0, PT, R2, 0x10, RZ ;  /* 0x0000001002047810 */ /* 0x000fca0007f1e0ff */
[----:B-1----:R-:W-:-:S08]  /*0170*/  IMAD.X R5, RZ, RZ, R3, P0 ;  /* 0x000000ffff057224 */ /* 0x002fd000000e0603 */
.L_x_7:
[----:B------:R-:W0:Y:S01]  /*0180*/  LDCU UR8, c[0x0][0x398] ;  /* 0x00007300ff0877ac */ /* 0x000e220008000800 */
[----:B------:R-:W-:Y:S02]  /*0190*/  IMAD.MOV.U32 R15, RZ, RZ, R13 ;  /* 0x000000ffff0f7224 */ /* 0x000fe400078e000d */
[C---:B0-----:R-:W-:Y:S01]  /*01a0*/  VIADD R6, R13.reuse, -UR8 ;  /* 0x800000080d067c36 */ /* 0x041fe20008000000 */
[----:B------:R-:W-:-:S04]  /*01b0*/  IADD3 R17, PT, PT, -R13, UR8, RZ ;  /* 0x000000080d117c10 */ /* 0x000fc8000fffe1ff */
[----:B------:R-:W-:Y:S01]  /*01c0*/  ISETP.GT.U32.AND P1, PT, R6, -0x8, PT ;  /* 0xfffffff80600780c */ /* 0x000fe20003f24070 */
[----:B------:R-:W-:Y:S01]  /*01d0*/  IMAD.WIDE.U32 R6, R13, 0x4, R2 ;  /* 0x000000040d067825 */ /* 0x000fe200078e0002 */
[----:B------:R-:W-:-:S11]  /*01e0*/  LOP3.LUT P0, RZ, R17, 0x7, RZ, 0xc0, !PT ;  /* 0x0000000711ff7812 */ /* 0x000fd6000780c0ff */
[----:B------:R-:W-:Y:S05]  /*01f0*/  @P1 BRA `(.L_x_1) ;  /* 0x0000000400401947 */ /* 0x000fea0003800000 */
[----:B------:R-:W0:Y:S01]  /*0200*/  LDC.64 R8, c[0x0][0x380] ;  /* 0x0000e000ff087b82 */ /* 0x000e220000000a00 */
[----:B------:R-:W-:Y:S01]  /*0210*/  IMAD R11, R13, UR4, RZ ;  /* 0x000000040d0b7c24 */ /* 0x000fe2000f8e02ff */
[----:B------:R-:W-:Y:S01]  /*0220*/  LOP3.LUT R17, R17, 0xfffffff8, RZ, 0xc0, !PT ;  /* 0xfffffff811117812 */ /* 0x000fe200078ec0ff */
[----:B------:R-:W-:-:S04]  /*0230*/  IMAD.WIDE.U32 R18, R13, 0x4, R4 ;  /* 0x000000040d127825 */ /* 0x000fc800078e0004 */
[----:B------:R-:W-:Y:S02]  /*0240*/  IMAD.MOV.U32 R23, RZ, RZ, R19 ;  /* 0x000000ffff177224 */ /* 0x000fe400078e0013 */
[----:B------:R-:W-:Y:S02]  /*0250*/  IMAD.MOV.U32 R15, RZ, RZ, R13 ;  /* 0x000000ffff0f7224 */ /* 0x000fe400078e000d */
[----:B------:R-:W-:Y:S02]  /*0260*/  IMAD.MOV R17, RZ, RZ, -R17 ;  /* 0x000000ffff117224 */ /* 0x000fe400078e0a11 */
[----:B0-----:R-:W-:-:S03]  /*0270*/  IMAD.WIDE.U32 R8, R11, 0x4, R8 ;  /* 0x000000040b087825 */ /* 0x001fc600078e0008 */
[----:B------:R-:W-:Y:S01]  /*0280*/  IADD3 R10, P1, PT, R8, 0x10, RZ ;  /* 0x00000010080a7810 */ /* 0x000fe20007f3e0ff */
[----:B------:R-:W-:-:S04]  /*0290*/  IMAD.MOV.U32 R8, RZ, RZ, R18 ;  /* 0x000000ffff087224 */ /* 0x000fc800078e0012 */
[----:B------:R-:W-:-:S08]  /*02a0*/  IMAD.X R11, RZ, RZ, R9, P1 ;  /* 0x000000ffff0b7224 */ /* 0x000fd000008e0609 */
.L_x_2:
[----:B------:R-:W2:Y:S04]  /*02b0*/  LDG.E R19, desc[UR6][R10.64+-0x10] ;  /* 0xfffff0060a137981 */ /* 0x000ea8000c1e1900 */
[----:B------:R-:W3:Y:S04]  /*02c0*/  LDG.E R18, desc[UR6][R10.64+-0x8] ;  /* 0xfffff8060a127981 */ /* 0x000ee8000c1e1900 */
[----:B------:R-:W4:Y:S04]  /*02d0*/  LDG.E R9, desc[UR6][R10.64+-0xc] ;  /* 0xfffff4060a097981 */ /* 0x000f28000c1e1900 */
[----:B------:R-:W5:Y:S04]  /*02e0*/  LDG.E R21, desc[UR6][R10.64+-0x4] ;  /* 0xfffffc060a157981 */ /* 0x000f68000c1e1900 */
[----:B------:R-:W5:Y:S04]  /*02f0*/  LDG.E R25, desc[UR6][R10.64] ;  /* 0x000000060a197981 */ /* 0x000f68000c1e1900 */
[----:B------:R-:W5:Y:S01]  /*0300*/  LDG.E R26, desc[UR6][R10.64+0xc] ;  /* 0x00000c060a1a7981 */ /* 0x000f62000c1e1900 */
[----:B--2---:R-:W-:-:S02]  /*0310*/  ISETP.NE.AND P3, PT, R19, RZ, PT ;  /* 0x000000ff1300720c */ /* 0x004fc40003f65270 */
[----:B---3--:R-:W-:Y:S02]  /*0320*/  ISETP.NE.AND P5, PT, R18, RZ, PT ;  /* 0x000000ff1200720c */ /* 0x008fe40003fa5270 */
[----:B------:R-:W2:Y:S01]  /*0330*/  LDG.E R18, desc[UR6][R10.64+0x4] ;  /* 0x000004060a127981 */ /* 0x000ea2000c1e1900 */
[----:B----4-:R-:W-:Y:S01]  /*0340*/  ISETP.NE.AND P2, PT, R9, RZ, PT ;  /* 0x000000ff0900720c */ /* 0x010fe20003f45270 */
[----:B------:R-:W-:-:S07]  /*0350*/  IMAD.MOV.U32 R9, RZ, RZ, R23 ;  /* 0x000000ffff097224 */ /* 0x000fce00078e0017 */
[----:B------:R-:W3:Y:S04]  /*0360*/  @P3 LDG.E R19, desc[UR6][R6.64] ;  /* 0x0000000606133981 */ /* 0x000ee8000c1e1900 */
[----:B------:R-:W3:Y:S04]  /*0370*/  @P3 LDG.E R20, desc[UR6][R8.64+-0x10] ;  /* 0xfffff00608143981 */ /* 0x000ee8000c1e1900 */
[----:B------:R-:W4:Y:S04]  /*0380*/  @P5 LDG.E R22, desc[UR6][R6.64] ;  /* 0x0000000606165981 */ /* 0x000f28000c1e1900 */
[----:B------:R-:W4:Y:S04]  /*0390*/  @P5 LDG.E R23, desc[UR6][R8.64+-0x8] ;  /* 0xfffff80608175981 */ /* 0x000f28000c1e1900 */
[----:B------:R-:W2:Y:S04]  /*03a0*/  @P2 LDG.E R27, desc[UR6][R6.64] ;  /* 0x00000006061b2981 */ /* 0x000ea8000c1e1900 */
[----:B------:R-:W2:Y:S01]  /*03b0*/  @P2 LDG.E R24, desc[UR6][R8.64+-0xc] ;  /* 0xfffff40608182981 */ /* 0x000ea2000c1e1900 */
[----:B-----5:R-:W-:-:S02]  /*03c0*/  ISETP.NE.AND P4, PT, R21, RZ, PT ;  /* 0x000000ff1500720c */ /* 0x020fc40003f85270 */
[----:B------:R-:W-:Y:S02]  /*03d0*/  ISETP.NE.AND P1, PT, R25, RZ, PT ;  /* 0x000000ff1900720c */ /* 0x000fe40003f25270 */
[----:B------:R-:W5:Y:S09]  /*03e0*/  LDG.E R25, desc[UR6][R10.64+0x8] ;  /* 0x000008060a197981 */ /* 0x000f72000c1e1900 */
[----:B------:R-:W5:Y:S01]  /*03f0*/  @P4 LDG.E R21, desc[UR6][R6.64] ;  /* 0x0000000606154981 */ /* 0x000f62000c1e1900 */
[----:B---3--:R-:W-:-:S03]  /*0400*/  @P3 ISETP.NE.AND P6, PT, R19, R20, PT ;  /* 0x000000141300320c */ /* 0x008fc60003fc5270 */
[----:B------:R-:W3:Y:S01]  /*0410*/  @P4 LDG.E R20, desc[UR6][R8.64+-0x4] ;  /* 0xfffffc0608144981 */ /* 0x000ee2000c1e1900 */
[----:B------:R-:W-:Y:S01]  /*0420*/  IMAD.MOV.U32 R19, RZ, RZ, RZ ;  /* 0x000000ffff137224 */ /* 0x000fe200078e00ff */
[----:B------:R-:W-:Y:S02]  /*0430*/  @P3 SEL R19, RZ, 0x1, P6 ;  /* 0x00000001ff133807 */ /* 0x000fe40003000000 */
[----:B----4-:R-:W-:Y:S02]  /*0440*/  @P5 ISETP.NE.AND P6, PT, R22, R23, PT ;  /* 0x000000171600520c */ /* 0x010fe40003fc5270 */
[----:B------:R-:W4:Y:S04]  /*0450*/  @P1 LDG.E R22, desc[UR6][R6.64] ;  /* 0x0000000606161981 */ /* 0x000f28000c1e1900 */
[----:B------:R-:W4:Y:S01]  /*0460*/  @P1 LDG.E R23, desc[UR6][R8.64] ;  /* 0x0000000608171981 */ /* 0x000f22000c1e1900 */
[----:B--2---:R-:W-:Y:S01]  /*0470*/  @P2 ISETP.NE.AND P3, PT, R27, R24, PT ;  /* 0x000000181b00220c */ /* 0x004fe20003f65270 */
[----:B------:R-:W-:-:S03]  /*0480*/  IMAD.MOV.U32 R24, RZ, RZ, RZ ;  /* 0x000000ffff187224 */ /* 0x000fc600078e00ff */
[----:B------:R-:W-:Y:S02]  /*0490*/  @P2 SEL R24, RZ, 0x1, P3 ;  /* 0x00000001ff182807 */ /* 0x000fe40001800000 */
[----:B------:R-:W-:Y:S01]  /*04a0*/  ISETP.NE.AND P2, PT, R18, RZ, PT ;  /* 0x000000ff1200720c */ /* 0x000fe20003f45270 */
[----:B------:R-:W-:Y:S01]  /*04b0*/  IMAD.MOV.U32 R18, RZ, RZ, RZ ;  /* 0x000000ffff127224 */ /* 0x000fe200078e00ff */
[----:B------:R-:W-:Y:S02]  /*04c0*/  @P5 SEL R18, RZ, 0x1, P6 ;  /* 0x00000001ff125807 */ /* 0x000fe40003000000 */
[----:B-----5:R-:W-:Y:S02]  /*04d0*/  ISETP.NE.AND P6, PT, R25, RZ, PT ;  /* 0x000000ff1900720c */ /* 0x020fe40003fc5270 */
[----:B------:R-:W-:-:S07]  /*04e0*/  ISETP.NE.AND P5, PT, R26, RZ, PT ;  /* 0x000000ff1a00720c */ /* 0x000fce0003fa5270 */
[----:B------:R-:W2:Y:S04]  /*04f0*/  @P2 LDG.E R25, desc[UR6][R6.64] ;  /* 0x0000000606192981 */ /* 0x000ea8000c1e1900 */
[----:B------:R-:W5:Y:S04]  /*0500*/  @P6 LDG.E R27, desc[UR6][R6.64] ;  /* 0x00000006061b6981 */ /* 0x000f68000c1e1900 */
[----:B------:R-:W5:Y:S01]  /*0510*/  @P5 LDG.E R26, desc[UR6][R6.64] ;  /* 0x00000006061a5981 */ /* 0x000f62000c1e1900 */
[----:B---3--:R-:W-:-:S03]  /*0520*/  @P4 ISETP.NE.AND P3, PT, R21, R20, PT ;  /* 0x000000141500420c */ /* 0x008fc60003f65270 */
[----:B------:R-:W2:Y:S01]  /*0530*/  @P2 LDG.E R20, desc[UR6][R8.64+0x4] ;  /* 0x0000040608142981 */ /* 0x000ea2000c1e1900 */
[----:B------:R-:W-:Y:S01]  /*0540*/  IMAD.MOV.U32 R21, RZ, RZ, RZ ;  /* 0x000000ffff157224 */ /* 0x000fe200078e00ff */
[----:B------:R-:W-:Y:S02]  /*0550*/  @P4 SEL R21, RZ, 0x1, P3 ;  /* 0x00000001ff154807 */ /* 0x000fe40001800000 */
[----:B----4-:R-:W-:Y:S02]  /*0560*/  @P1 ISETP.NE.AND P3, PT, R22, R23, PT ;  /* 0x000000171600120c */ /* 0x010fe40003f65270 */
[----:B------:R-:W5:Y:S04]  /*0570*/  @P6 LDG.E R22, desc[UR6][R8.64+0x8] ;  /* 0x0000080608166981 */ /* 0x000f68000c1e1900 */
[----:B------:R-:W3:Y:S01]  /*0580*/  @P5 LDG.E R23, desc[UR6][R8.64+0xc] ;  /* 0x00000c0608175981 */ /* 0x000ee2000c1e1900 */
[----:B------:R-:W-:Y:S01]  /*0590*/  VIADD R17, R17, 0x8 ;  /* 0x0000000811117836 */ /* 0x000fe20000000000 */
[----:B------:R-:W-:Y:S01]  /*05a0*/  IADD3 R24, PT, PT, R24, R19, R16 ;  /* 0x0000001318187210 */ /* 0x000fe20007ffe010 */
[----:B------:R-:W-:Y:S01]  /*05b0*/  IMAD.MOV.U32 R16, RZ, RZ, RZ ;  /* 0x000000ffff107224 */ /* 0x000fe200078e00ff */
[----:B------:R-:W-:-:S02]  /*05c0*/  @P1 SEL R16, RZ, 0x1, P3 ;  /* 0x00000001ff101807 */ /* 0x000fc40001800000 */
[----:B------:R-:W-:Y:S01]  /*05d0*/  ISETP.NE.AND P1, PT, R17, RZ, PT ;  /* 0x000000ff1100720c */ /* 0x000fe20003f25270 */
[----:B------:R-:W-:Y:S01]  /*05e0*/  IMAD.MOV.U32 R19, RZ, RZ, RZ ;  /* 0x000000ffff137224 */ /* 0x000fe200078e00ff */
[----:B------:R-:W-:Y:S01]  /*05f0*/  IADD3 R18, PT, PT, R21, R18, R24 ;  /* 0x0000001215127210 */ /* 0x000fe20007ffe018 */
[----:B------:R-:W-:Y:S01]  /*0600*/  VIADD R15, R15, 0x8 ;  /* 0x000000080f0f7836 */ /* 0x000fe20000000000 */
[----:B--2---:R-:W-:-:S04]  /*0610*/  @P2 ISETP.NE.AND P4, PT, R25, R20, PT ;  /* 0x000000141900220c */ /* 0x004fc80003f85270 */
[----:B------:R-:W-:-:S04]  /*0620*/  @P2 SEL R19, RZ, 0x1, P4 ;  /* 0x00000001ff132807 */ /* 0x000fc80002000000 */
[----:B------:R-:W-:Y:S01]  /*0630*/  IADD3 R18, PT, PT, R19, R16, R18 ;  /* 0x0000001013127210 */ /* 0x000fe20007ffe012 */
[----:B------:R-:W-:Y:S01]  /*0640*/  IMAD.MOV.U32 R16, RZ, RZ, RZ ;  /* 0x000000ffff107224 */ /* 0x000fe200078e00ff */
[----:B-----5:R-:W-:Y:S01]  /*0650*/  @P6 ISETP.NE.AND P4, PT, R27, R22, PT ;  /* 0x000000161b00620c */ /* 0x020fe20003f85270 */
[----:B------:R-:W-:Y:S01]  /*0660*/  IMAD.MOV.U32 R19, RZ, RZ, RZ ;  /* 0x000000ffff137224 */ /* 0x000fe200078e00ff */
[----:B---3--:R-:W-:Y:S02]  /*0670*/  @P5 ISETP.NE.AND P3, PT, R26, R23, PT ;  /* 0x000000171a00520c */ /* 0x008fe40003f65270 */
[----:B------:R-:W-:Y:S02]  /*0680*/  @P6 SEL R16, RZ, 0x1, P4 ;  /* 0x00000001ff106807 */ /* 0x000fe40002000000 */
[----:B------:R-:W-:Y:S02]  /*0690*/  IADD3 R10, P2, PT, R10, 0x20, RZ ;  /* 0x000000200a0a7810 */ /* 0x000fe40007f5e0ff */
[----:B------:R-:W-:-:S02]  /*06a0*/  IADD3 R8, P4, PT, R8, 0x20, RZ ;  /* 0x0000002008087810 */ /* 0x000fc40007f9e0ff */
[----:B------:R-:W-:Y:S01]  /*06b0*/  @P5 SEL R19, RZ, 0x1, P3 ;  /* 0x00000001ff135807 */ /* 0x000fe20001800000 */
[----:B------:R-:W-:Y:S02]  /*06c0*/  IMAD.X R11, RZ, RZ, R11, P2 ;  /* 0x000000ffff0b7224 */ /* 0x000fe400010e060b */
[----:B------:R-:W-:Y:S01]  /*06d0*/  IMAD.X R23, RZ, RZ, R9, P4 ;  /* 0x000000ffff177224 */ /* 0x000fe200020e0609 */
[----:B------:R-:W-:Y:S01]  /*06e0*/  IADD3 R16, PT, PT, R19, R16, R18 ;  /* 0x0000001013107210 */ /* 0x000fe20007ffe012 */
[----:B------:R-:W-:Y:S06]  /*06f0*/  @P1 BRA `(.L_x_2) ;  /* 0xfffffff800ec1947 */ /* 0x000fec000383ffff */
.L_x_1:
[----:B------:R-:W-:Y:S01]  /*0700*/  IMAD R8, R13, UR8, RZ ;  /* 0x000000080d087c24 */ /* 0x000fe2000f8e02ff */
[----:B------:R-:W-:Y:S06]  /*0710*/  @!P0 BRA `(.L_x_3) ;  /* 0x0000000400888947 */ /* 0x000fec0003800000 */
[----:B------:R-:W-:-:S05]  /*0720*/  IMAD.MOV R9, RZ, RZ, -R14 ;  /* 0x000000ffff097224 */ /* 0x000fca00078e0a0e */
[----:B------:R-:W-:-:S05]  /*0730*/  PRMT R9, R9, 0x7710, RZ ;  /* 0x0000771009097816 */ /* 0x000fca00000000ff */
[----:B------:R-:W-:-:S05]  /*0740*/  VIADD R9, R9, UR5 ;  /* 0x0000000509097c36 */ /* 0x000fca0008000000 */
[----:B------:R-:W-:-:S04]  /*0750*/  LOP3.LUT R9, R9, 0x7, RZ, 0xc0, !PT ;  /* 0x0000000709097812 */ /* 0x000fc800078ec0ff */
[C---:B------:R-:W-:Y:S01]  /*0760*/  LOP3.LUT P0, RZ, R9.reuse, 0x3, RZ, 0xc0, !PT ;  /* 0x0000000309ff7812 */ /* 0x040fe2000780c0ff */
[----:B------:R-:W-:-:S05]  /*0770*/  VIADD R10, R9, 0xffffffff ;  /* 0xffffffff090a7836 */ /* 0x000fca0000000000 */
[----:B------:R-:W-:-:S13]  /*0780*/  ISETP.GE.U32.AND P1, PT, R10, 0x3, PT ;  /* 0x000000030a00780c */ /* 0x000fda0003f26070 */
[----:B------:R-:W-:Y:S05]  /*0790*/  @!P1 BRA `(.L_x_4) ;  /* 0x0000000000a49947 */ /* 0x000fea0003800000 */
[----:B------:R-:W0:Y:S01]  /*07a0*/  LDC.64 R20, c[0x0][0x380] ;  /* 0x0000e000ff147b82 */ /* 0x000e220000000a00 */
[C---:B------:R-:W-:Y:S01]  /*07b0*/  IMAD.IADD R9, R8.reuse, 0x1, R15 ;  /* 0x0000000108097824 */ /* 0x040fe200078e020f */
[----:B------:R-:W-:-:S05]  /*07c0*/  IADD3 R17, P1, PT, R8, R15, RZ ;  /* 0x0000000f08117210 */ /* 0x000fca0007f3e0ff */
[----:B------:R-:W-:Y:S01]  /*07d0*/  IMAD.X R18, RZ, RZ, RZ, P1 ;  /* 0x000000ffff127224 */ /* 0x000fe200008e06ff */
[----:B------:R-:W1:Y:S01]  /*07e0*/  LDC.64 R10, c[0x0][0x380] ;  /* 0x0000e000ff0a7b82 */ /* 0x000e620000000a00 */
[----:B0-----:R-:W-:-:S06]  /*07f0*/  IMAD.WIDE.U32 R20, R9, 0x4, R20 ;  /* 0x0000000409147825 */ /* 0x001fcc00078e0014 */
[----:B------:R-:W2:Y:S01]  /*0800*/  LDG.E R20, desc[UR6][R20.64] ;  /* 0x0000000614147981 */ /* 0x000ea2000c1e1900 */
[----:B-1----:R-:W-:-:S04]  /*0810*/  LEA R10, P1, R17, R10, 0x2 ;  /* 0x0000000a110a7211 */ /* 0x002fc800078210ff */
[----:B------:R-:W-:-:S05]  /*0820*/  LEA.HI.X R11, R17, R11, R18, 0x2, P1 ;  /* 0x0000000b110b7211 */ /* 0x000fca00008f1412 */
[----:B------:R-:W3:Y:S04]  /*0830*/  LDG.E R9, desc[UR6][R10.64+0x4] ;  /* 0x000004060a097981 */ /* 0x000ee8000c1e1900 */
[----:B------:R-:W4:Y:S04]  /*0840*/  LDG.E R17, desc[UR6][R10.64+0x8] ;  /* 0x000008060a117981 */ /* 0x000f28000c1e1900 */
[----:B------:R-:W5:Y:S01]  /*0850*/  LDG.E R22, desc[UR6][R10.64+0xc] ;  /* 0x00000c060a167981 */ /* 0x000f62000c1e1900 */
[----:B------:R-:W-:Y:S01]  /*0860*/  IMAD.WIDE.U32 R18, R15, 0x4, R2 ;  /* 0x000000040f127825 */ /* 0x000fe200078e0002 */
[----:B--2---:R-:W-:-:S02]  /*0870*/  ISETP.NE.AND P4, PT, R20, RZ, PT ;  /* 0x000000ff1400720c */ /* 0x004fc40003f85270 */
[----:B---3--:R-:W-:-:S11]  /*0880*/  ISETP.NE.AND P1, PT, R9, RZ, PT ;  /* 0x000000ff0900720c */ /* 0x008fd60003f25270 */
[----:B------:R-:W2:Y:S01]  /*0890*/  @P4 LDG.E R9, desc[UR6][R18.64] ;  /* 0x0000000612094981 */ /* 0x000ea2000c1e1900 */
[----:B----4-:R-:W-:Y:S02]  /*08a0*/  ISETP.NE.AND P3, PT, R17, RZ, PT ;  /* 0x000000ff1100720c */ /* 0x010fe40003f65270 */
[----:B-----5:R-:W-:Y:S02]  /*08b0*/  ISETP.NE.AND P2, PT, R22, RZ, PT ;  /* 0x000000ff1600720c */ /* 0x020fe40003f45270 */
[----:B------:R-:W2:Y:S04]  /*08c0*/  @P4 LDG.E R22, desc[UR6][R6.64] ;  /* 0x0000000606164981 */ /* 0x000ea8000c1e1900 */
[----:B------:R-:W3:Y:S04]  /*08d0*/  @P1 LDG.E R24, desc[UR6][R6.64] ;  /* 0x0000000606181981 */ /* 0x000ee8000c1e1900 */
[----:B------:R-:W3:Y:S04]  /*08e0*/  @P1 LDG.E R17, desc[UR6][R18.64+0x4] ;  /* 0x0000040612111981 */ /* 0x000ee8000c1e1900 */
[----:B------:R-:W4:Y:S04]  /*08f0*/  @P3 LDG.E R21, desc[UR6][R6.64] ;  /* 0x0000000606153981 */ /* 0x000f28000c1e1900 */
[----:B------:R-:W4:Y:S04]  /*0900*/  @P3 LDG.E R10, desc[UR6][R18.64+0x8] ;  /* 0x00000806120a3981 */ /* 0x000f28000c1e1900 */
[----:B------:R-:W5:Y:S04]  /*0910*/  @P2 LDG.E R11, desc[UR6][R18.64+0xc] ;  /* 0x00000c06120b2981 */ /* 0x000f68000c1e1900 */
[----:B------:R-:W5:Y:S01]  /*0920*/  @P2 LDG.E R26, desc[UR6][R6.64] ;  /* 0x00000006061a2981 */ /* 0x000f62000c1e1900 */
[----:B------:R-:W-:Y:S01]  /*0930*/  VIADD R15, R15, 0x4 ;  /* 0x000000040f0f7836 */ /* 0x000fe20000000000 */
[----:B--2---:R-:W-:Y:S01]  /*0940*/  @P4 ISETP.NE.AND P5, PT, R22, R9, PT ;  /* 0x000000091600420c */ /* 0x004fe20003fa5270 */
[----:B------:R-:W-:-:S03]  /*0950*/  IMAD.MOV.U32 R9, RZ, RZ, RZ ;  /* 0x000000ffff097224 */ /* 0x000fc600078e00ff */
[----:B------:R-:W-:Y:S02]  /*0960*/  @P4 SEL R9, RZ, 0x1, P5 ;  /* 0x00000001ff094807 */ /* 0x000fe40002800000 */
[----:B---3--:R-:W-:-:S03]  /*0970*/  @P1 ISETP.NE.AND P4, PT, R24, R17, PT ;  /* 0x000000111800120c */ /* 0x008fc60003f85270 */
[----:B------:R-:W-:Y:S02]  /*0980*/  IMAD.IADD R20, R16, 0x1, R9 ;  /* 0x0000000110147824 */ /* 0x000fe400078e0209 */
[----:B------:R-:W-:Y:S01]  /*0990*/  IMAD.MOV.U32 R9, RZ, RZ, RZ ;  /* 0x000000ffff097224 */ /* 0x000fe200078e00ff */
[----:B------:R-:W-:Y:S02]  /*09a0*/  @P1 SEL R9, RZ, 0x1, P4 ;  /* 0x00000001ff091807 */ /* 0x000fe40002000000 */
[----:B----4-:R-:W-:Y:S01]  /*09b0*/  @P3 ISETP.NE.AND P5, PT, R21, R10, PT ;  /* 0x0000000a1500320c */ /* 0x010fe20003fa5270 */
[----:B------:R-:W-:-:S03]  /*09c0*/  IMAD.MOV.U32 R10, RZ, RZ, RZ ;  /* 0x000000ffff0a7224 */ /* 0x000fc600078e00ff */
[----:B------:R-:W-:Y:S01]  /*09d0*/  @P3 SEL R10, RZ, 0x1, P5 ;  /* 0x00000001ff0a3807 */ /* 0x000fe20002800000 */
[----:B------:R-:W-:Y:S01]  /*09e0*/  IMAD.MOV.U32 R16, RZ, RZ, RZ ;  /* 0x000000ffff107224 */ /* 0x000fe200078e00ff */
[----:B-----5:R-:W-:Y:S02]  /*09f0*/  @P2 ISETP.NE.AND P6, PT, R26, R11, PT ;  /* 0x0000000b1a00220c */ /* 0x020fe40003fc5270 */
[----:B------:R-:W-:Y:S02]  /*0a00*/  IADD3 R9, PT, PT, R10, R9, R20 ;  /* 0x000000090a097210 */ /* 0x000fe40007ffe014 */
[----:B------:R-:W-:-:S05]  /*0a10*/  @P2 SEL R16, RZ, 0x1, P6 ;  /* 0x00000001ff102807 */ /* 0x000fca0003000000 */
[----:B------:R-:W-:-:S07]  /*0a20*/  IMAD.IADD R16, R9, 0x1, R16 ;  /* 0x0000000109107824 */ /* 0x000fce00078e0210 */
.L_x_4:
[----:B------:R-:W-:Y:S05]  /*0a30*/  @!P0 BRA `(.L_x_3) ;  /* 0x0000000000c08947 */ /* 0x000fea0003800000 */
[----:B------:R-:W-:-:S05]  /*0a40*/  IMAD.MOV R9, RZ, RZ, -R12 ;  /* 0x000000ffff097224 */ /* 0x000fca00078e0a0c */
[----:B------:R-:W-:-:S05]  /*0a50*/  PRMT R9, R9, 0x7710, RZ ;  /* 0x0000771009097816 */ /* 0x000fca00000000ff */
[----:B------:R-:W-:-:S05]  /*0a60*/  VIADD R9, R9, UR5 ;  /* 0x0000000509097c36 */ /* 0x000fca0008000000 */
[C---:B------:R-:W-:Y:S02]  /*0a70*/  LOP3.LUT R10, R9.reuse, 0x3, RZ, 0xc0, !PT ;  /* 0x00000003090a7812 */ /* 0x040fe400078ec0ff */
[----:B------:R-:W-:Y:S02]  /*0a80*/  LOP3.LUT R9, R9, 0x1, RZ, 0xc0, !PT ;  /* 0x0000000109097812 */ /* 0x000fe400078ec0ff */
[----:B------:R-:W-:Y:S02]  /*0a90*/  ISETP.NE.AND P1, PT, R10, 0x1, PT ;  /* 0x000000010a00780c */ /* 0x000fe40003f25270 */
[----:B------:R-:W-:-:S11]  /*0aa0*/  ISETP.NE.U32.AND P0, PT, R9, 0x1, PT ;  /* 0x000000010900780c */ /* 0x000fd60003f05070 */
        /* <DEDUP_REMOVED lines=10> */
[----:B------:R-:W3:Y:S01]  /*0b50*/  LDG.E R10, desc[UR6][R10.64+0x4] ;  /* 0x000004060a0a7981 */ /* 0x000ee2000c1e1900 */
[----:B------:R-:W-:Y:S01]  /*0b60*/  IMAD.WIDE.U32 R20, R15, 0x4, R2 ;  /* 0x000000040f147825 */ /* 0x000fe200078e0002 */
[----:B--2---:R-:W-:Y:S02]  /*0b70*/  ISETP.NE.AND P3, PT, R18, RZ, PT ;  /* 0x000000ff1200720c */ /* 0x004fe40003f65270 */
[----:B---3--:R-:W-:-:S11]  /*0b80*/  ISETP.NE.AND P2, PT, R10, RZ, PT ;  /* 0x000000ff0a00720c */ /* 0x008fd60003f45270 */
[----:B------:R-:W2:Y:S04]  /*0b90*/  @P3 LDG.E R24, desc[UR6][R6.64] ;  /* 0x0000000606183981 */ /* 0x000ea8000c1e1900 */
[----:B------:R-:W2:Y:S04]  /*0ba0*/  @P3 LDG.E R9, desc[UR6][R20.64] ;  /* 0x0000000614093981 */ /* 0x000ea8000c1e1900 */
[----:B------:R-:W3:Y:S04]  /*0bb0*/  @P2 LDG.E R22, desc[UR6][R20.64+0x4] ;  /* 0x0000040614162981 */ /* 0x000ee8000c1e1900 */
[----:B------:R-:W3:Y:S01]  /*0bc0*/  @P2 LDG.E R23, desc[UR6][R6.64] ;  /* 0x0000000606172981 */ /* 0x000ee2000c1e1900 */
[----:B------:R-:W-:-:S02]  /*0bd0*/  IMAD.MOV.U32 R17, RZ, RZ, RZ ;  /* 0x000000ffff117224 */ /* 0x000fc400078e00ff */
[----:B------:R-:W-:Y:S01]  /*0be0*/  VIADD R15, R15, 0x2 ;  /* 0x000000020f0f7836 */ /* 0x000fe20000000000 */
[----:B--2---:R-:W-:Y:S01]  /*0bf0*/  @P3 ISETP.NE.AND P1, PT, R24, R9, PT ;  /* 0x000000091800320c */ /* 0x004fe20003f25270 */
[----:B------:R-:W-:-:S03]  /*0c00*/  IMAD.MOV.U32 R9, RZ, RZ, RZ ;  /* 0x000000ffff097224 */ /* 0x000fc600078e00ff */
[----:B------:R-:W-:Y:S02]  /*0c10*/  @P3 SEL R9, RZ, 0x1, P1 ;  /* 0x00000001ff093807 */ /* 0x000fe40000800000 */
[----:B---3--:R-:W-:-:S03]  /*0c20*/  @P2 ISETP.NE.AND P1, PT, R23, R22, PT ;  /* 0x000000161700220c */ /* 0x008fc60003f25270 */
[----:B------:R-:W-:Y:S01]  /*0c30*/  IMAD.IADD R16, R16, 0x1, R9 ;  /* 0x0000000110107824 */ /* 0x000fe200078e0209 */
[----:B------:R-:W-:-:S05]  /*0c40*/  @P2 SEL R17, RZ, 0x1, P1 ;  /* 0x00000001ff112807 */ /* 0x000fca0000800000 */
[----:B------:R-:W-:-:S07]  /*0c50*/  IMAD.IADD R16, R16, 0x1, R17 ;  /* 0x0000000110107824 */ /* 0x000fce00078e0211 */
.L_x_5:
[----:B------:R-:W-:Y:S05]  /*0c60*/  @P0 BRA `(.L_x_3) ;  /* 0x0000000000340947 */ /* 0x000fea0003800000 */
[----:B------:R-:W0:Y:S01]  /*0c70*/  LDC.64 R10, c[0x0][0x380] ;  /* 0x0000e000ff0a7b82 */ /* 0x000e220000000a00 */
[----:B------:R-:W-:-:S04]  /*0c80*/  IMAD.IADD R9, R8, 0x1, R15 ;  /* 0x0000000108097824 */ /* 0x000fc800078e020f */
[----:B0-----:R-:W-:-:S06]  /*0c90*/  IMAD.WIDE.U32 R8, R9, 0x4, R10 ;  /* 0x0000000409087825 */ /* 0x001fcc00078e000a */
[----:B------:R-:W2:Y:S01]  /*0ca0*/  LDG.E R8, desc[UR6][R8.64] ;  /* 0x0000000608087981 */ /* 0x000ea2000c1e1900 */
[----:B------:R-:W-:Y:S01]  /*0cb0*/  IMAD.MOV.U32 R11, RZ, RZ, RZ ;  /* 0x000000ffff0b7224 */ /* 0x000fe200078e00ff */
[----:B--2---:R-:W-:-:S13]  /*0cc0*/  ISETP.NE.AND P0, PT, R8, RZ, PT ;  /* 0x000000ff0800720c */ /* 0x004fda0003f05270 */
[----:B------:R-:W-:Y:S05]  /*0cd0*/  @!P0 BRA `(.L_x_6) ;  /* 0x0000000000148947 */ /* 0x000fea0003800000 */
[----:B------:R-:W-:Y:S01]  /*0ce0*/  IMAD.WIDE.U32 R8, R15, 0x4, R2 ;  /* 0x000000040f087825 */ /* 0x000fe200078e0002 */
[----:B------:R-:W2:Y:S05]  /*0cf0*/  LDG.E R7, desc[UR6][R6.64] ;  /* 0x0000000606077981 */ /* 0x000eaa000c1e1900 */
[----:B------:R-:W2:Y:S02]  /*0d00*/  LDG.E R8, desc[UR6][R8.64] ;  /* 0x0000000608087981 */ /* 0x000ea4000c1e1900 */
[----:B--2---:R-:W-:-:S04]  /*0d10*/  ISETP.NE.AND P0, PT, R7, R8, PT ;  /* 0x000000080700720c */ /* 0x004fc80003f05270 */
[----:B------:R-:W-:-:S09]  /*0d20*/  SEL R11, RZ, 0x1, P0 ;  /* 0x00000001ff0b7807 */ /* 0x000fd20000000000 */
.L_x_6:
[----:B------:R-:W-:-:S07]  /*0d30*/  IMAD.IADD R16, R16, 0x1, R11 ;  /* 0x0000000110107824 */ /* 0x000fce00078e020b */
.L_x_3:
[----:B------:R-:W0:Y:S01]  /*0d40*/  LDCU UR8, c[0x0][0x398] ;  /* 0x00007300ff0877ac */ /* 0x000e220008000800 */
[----:B------:R-:W-:Y:S02]  /*0d50*/  VIADD R13, R13, 0x1 ;  /* 0x000000010d0d7836 */ /* 0x000fe40000000000 */
[----:B------:R-:W-:Y:S02]  /*0d60*/  VIADD R14, R14, 0x1 ;  /* 0x000000010e0e7836 */ /* 0x000fe40000000000 */
[----:B------:R-:W-:Y:S01]  /*0d70*/  VIADD R12, R12, 0x1 ;  /* 0x000000010c0c7836 */ /* 0x000fe20000000000 */
[----:B0-----:R-:W-:-:S13]  /*0d80*/  ISETP.NE.AND P0, PT, R13, UR8, PT ;  /* 0x000000080d007c0c */ /* 0x001fda000bf05270 */
[----:B------:R-:W-:Y:S05]  /*0d90*/  @P0 BRA `(.L_x_7) ;  /* 0xfffffff000f80947 */ /* 0x000fea000383ffff */
.L_x_0:
[----:B------:R-:W0:Y:S02]  /*0da0*/  LDC.64 R2, c[0x0][0x390] ;  /* 0x0000e400ff027b82 */ /* 0x000e240000000a00 */
[----:B0-----:R-:W-:-:S05]  /*0db0*/  IMAD.WIDE R2, R0, 0x4, R2 ;  /* 0x0000000400027825 */ /* 0x001fca00078e0202 */
[----:B------:R-:W-:Y:S01]  /*0dc0*/  STG.E desc[UR6][R2.64], R16 ;  /* 0x0000001002007986 */ /* 0x000fe2000c101906 */
[----:B------:R-:W-:Y:S05]  /*0dd0*/  EXIT ;  /* 0x000000000000794d */ /* 0x000fea0003800000 */
.L_x_8:
[----:B------:R-:W-:-:S00]  /*0de0*/  BRA `(.L_x_8) ;  /* 0xfffffffc00fc7947 */ /* 0x000fc0000383ffff */
[----:B------:R-:W-:-:S00]  /*0df0*/  NOP ;  /* 0x0000000000007918 */ /* 0x000fc00000000000 */
        /* <DEDUP_REMOVED lines=8> */
.L_x_9:


//--------------------- .nv.shared.reserved.0     --------------------------
	.section	.nv.shared.reserved.0,"aw",@nobits
	.weak		__nv_reservedSMEM_offset_0_alias
	.size		__nv_reservedSMEM_offset_0_alias, 0, 64
	.other		__nv_reservedSMEM_offset_0_alias,@"STO_CUDA_RESERVED_SHARED STV_DEFAULT"
__nv_reservedSMEM_offset_0_alias:
	.zero		0
	.zero		64


//--------------------- .nv.constant0._Z22calculateFitnessKernelPiS_S_ii --------------------------
	.section	.nv.constant0._Z22calculateFitnessKernelPiS_S_ii,"a",@progbits
	.sectionflags	@""
	.align	4
.nv.constant0._Z22calculateFitnessKernelPiS_S_ii:
	.zero		928


//--------------------- SYMBOLS --------------------------

	.type		.nv.reservedSmem.offset0,@object
	.size		.nv.reservedSmem.offset0,0x4
